	.headerflags	@"EF_CUDA_TEXMODE_UNIFIED EF_CUDA_64BIT_ADDRESS EF_CUDA_ACCELERATORS EF_CUDA_SM90 EF_CUDA_VIRTUAL_SM(EF_CUDA_SM90)"
	.elftype	@"ET_EXEC"


//--------------------- .nv.info                  --------------------------
	.section	.nv.info,"",@"SHT_CUDA_INFO"
	.align	4


	//----- nvinfo : EIATTR_REGCOUNT
	.align		4
        /*0000*/ 	.byte	0x04, 0x2f
        /*0002*/ 	.short	(.L_3 - .L_2)
	.align		4
.L_2:
        /*0004*/ 	.word	index@(triton_poi_fused__native_batch_norm_legit_no_training_mul_relu_3)
        /*0008*/ 	.word	0x0000001c


	//----- nvinfo : EIATTR_MIN_STACK_SIZE
	.align		4
.L_3:
        /*000c*/ 	.byte	0x04, 0x12
        /*000e*/ 	.short	(.L_5 - .L_4)
	.align		4
.L_4:
        /*0010*/ 	.word	index@(triton_poi_fused__native_batch_norm_legit_no_training_mul_relu_3)
        /*0014*/ 	.word	0x00000000


	//----- nvinfo : EIATTR_FRAME_SIZE
	.align		4
.L_5:
        /*0018*/ 	.byte	0x04, 0x11
        /*001a*/ 	.short	(.L_7 - .L_6)
	.align		4
.L_6:
        /*001c*/ 	.word	index@(triton_poi_fused__native_batch_norm_legit_no_training_mul_relu_3)
        /*0020*/ 	.word	0x00000000


	//----- nvinfo : EIATTR_MIN_STACK_SIZE
	.align		4
.L_7:
        /*0024*/ 	.byte	0x04, 0x12
        /*0026*/ 	.short	(.L_9 - .L_8)
	.align		4
.L_8:
        /*0028*/ 	.word	index@(triton_poi_fused__native_batch_norm_legit_no_training_mul_relu_3)
        /*002c*/ 	.word	0x00000000
.L_9:


//--------------------- .nv.info.triton_poi_fused__native_batch_norm_legit_no_training_mul_relu_3 --------------------------
	.section	.nv.info.triton_poi_fused__native_batch_norm_legit_no_training_mul_relu_3,"",@"SHT_CUDA_INFO"
	.sectionflags	@""
	.align	4


	//----- nvinfo : EIATTR_CUDA_API_VERSION
	.align		4
        /*0000*/ 	.byte	0x04, 0x37
        /*0002*/ 	.short	(.L_11 - .L_10)
.L_10:
        /*0004*/ 	.word	0x0000007c


	//----- nvinfo : EIATTR_KPARAM_INFO
	.align		4
.L_11:
        /*0008*/ 	.byte	0x04, 0x17
        /*000a*/ 	.short	(.L_13 - .L_12)
.L_12:
        /*000c*/ 	.word	0x00000000
        /*0010*/ 	.short	0x000c
        /*0012*/ 	.short	0x0060
        /*0014*/ 	.byte	0x00, 0xf0, 0x11, 0x00


	//----- nvinfo : EIATTR_KPARAM_INFO
	.align		4
.L_13:
        /*0018*/ 	.byte	0x04, 0x17
        /*001a*/ 	.short	(.L_15 - .L_14)
.L_14:
        /*001c*/ 	.word	0x00000000
        /*0020*/ 	.short	0x000b
        /*0022*/ 	.short	0x0058
        /*0024*/ 	.byte	0x00, 0xf4, 0x21, 0x00


	//----- nvinfo : EIATTR_KPARAM_INFO
	.align		4
.L_15:
        /*0028*/ 	.byte	0x04, 0x17
        /*002a*/ 	.short	(.L_17 - .L_16)
.L_16:
        /*002c*/ 	.word	0x00000000
        /*0030*/ 	.short	0x000a
        /*0032*/ 	.short	0x0050
        /*0034*/ 	.byte	0x00, 0xf4, 0x21, 0x00


	//----- nvinfo : EIATTR_KPARAM_INFO
	.align		4
.L_17:
        /*0038*/ 	.byte	0x04, 0x17
        /*003a*/ 	.short	(.L_19 - .L_18)
.L_18:
        /*003c*/ 	.word	0x00000000
        /*0040*/ 	.short	0x0009
        /*0042*/ 	.short	0x0048
        /*0044*/ 	.byte	0x00, 0xf4, 0x21, 0x00


	//----- nvinfo : EIATTR_KPARAM_INFO
	.align		4
.L_19:
        /*0048*/ 	.byte	0x04, 0x17
        /*004a*/ 	.short	(.L_21 - .L_20)
.L_20:
        /*004c*/ 	.word	0x00000000
        /*0050*/ 	.short	0x0008
        /*0052*/ 	.short	0x0040
        /*0054*/ 	.byte	0x00, 0xf4, 0x21, 0x00


	//----- nvinfo : EIATTR_KPARAM_INFO
	.align		4
.L_21:
        /*0058*/ 	.byte	0x04, 0x17
        /*005a*/ 	.short	(.L_23 - .L_22)
.L_22:
        /*005c*/ 	.word	0x00000000
        /*0060*/ 	.short	0x0007
        /*0062*/ 	.short	0x0038
        /*0064*/ 	.byte	0x00, 0xf4, 0x21, 0x00


	//----- nvinfo : EIATTR_KPARAM_INFO
	.align		4
.L_23:
        /*0068*/ 	.byte	0x04, 0x17
        /*006a*/ 	.short	(.L_25 - .L_24)
.L_24:
        /*006c*/ 	.word	0x00000000
        /*0070*/ 	.short	0x0006
        /*0072*/ 	.short	0x0030
        /*0074*/ 	.byte	0x00, 0xf4, 0x21, 0x00


	//----- nvinfo : EIATTR_KPARAM_INFO
	.align		4
.L_25:
        /*0078*/ 	.byte	0x04, 0x17
        /*007a*/ 	.short	(.L_27 - .L_26)
.L_26:
        /*007c*/ 	.word	0x00000000
        /*0080*/ 	.short	0x0005
        /*0082*/ 	.short	0x0028
        /*0084*/ 	.byte	0x00, 0xf4, 0x21, 0x00


	//----- nvinfo : EIATTR_KPARAM_INFO
	.align		4
.L_27:
        /*0088*/ 	.byte	0x04, 0x17
        /*008a*/ 	.short	(.L_29 - .L_28)
.L_28:
        /*008c*/ 	.word	0x00000000
        /*0090*/ 	.short	0x0004
        /*0092*/ 	.short	0x0020
        /*0094*/ 	.byte	0x00, 0xf4, 0x21, 0x00


	//----- nvinfo : EIATTR_KPARAM_INFO
	.align		4
.L_29:
        /*0098*/ 	.byte	0x04, 0x17
        /*009a*/ 	.short	(.L_31 - .L_30)
.L_30:
        /*009c*/ 	.word	0x00000000
        /*00a0*/ 	.short	0x0003
        /*00a2*/ 	.short	0x0018
        /*00a4*/ 	.byte	0x00, 0xf4, 0x21, 0x00


	//----- nvinfo : EIATTR_KPARAM_INFO
	.align		4
.L_31:
        /*00a8*/ 	.byte	0x04, 0x17
        /*00aa*/ 	.short	(.L_33 - .L_32)
.L_32:
        /*00ac*/ 	.word	0x00000000
        /*00b0*/ 	.short	0x0002
        /*00b2*/ 	.short	0x0010
        /*00b4*/ 	.byte	0x00, 0xf4, 0x21, 0x00


	//----- nvinfo : EIATTR_KPARAM_INFO
	.align		4
.L_33:
        /*00b8*/ 	.byte	0x04, 0x17
        /*00ba*/ 	.short	(.L_35 - .L_34)
.L_34:
        /*00bc*/ 	.word	0x00000000
        /*00c0*/ 	.short	0x0001
        /*00c2*/ 	.short	0x0008
        /*00c4*/ 	.byte	0x00, 0xf4, 0x21, 0x00


	//----- nvinfo : EIATTR_KPARAM_INFO
	.align		4
.L_35:
        /*00c8*/ 	.byte	0x04, 0x17
        /*00ca*/ 	.short	(.L_37 - .L_36)
.L_36:
        /*00cc*/ 	.word	0x00000000
        /*00d0*/ 	.short	0x0000
        /*00d2*/ 	.short	0x0000
        /*00d4*/ 	.byte	0x00, 0xf4, 0x21, 0x00


	//----- nvinfo : EIATTR_SPARSE_MMA_MASK
	.align		4
.L_37:
        /*00d8*/ 	.byte	0x03, 0x50
        /*00da*/ 	.short	0x0000


	//----- nvinfo : EIATTR_MAXREG_COUNT
	.align		4
        /*00dc*/ 	.byte	0x03, 0x1b
        /*00de*/ 	.short	0x00ff


	//----- nvinfo : EIATTR_EXIT_INSTR_OFFSETS
	.align		4
        /*00e0*/ 	.byte	0x04, 0x1c
        /*00e2*/ 	.short	(.L_39 - .L_38)


	//   ....[0]....
.L_38:
        /*00e4*/ 	.word	0x000006c0


	//----- nvinfo : EIATTR_REQNTID
	.align		4
.L_39:
        /*00e8*/ 	.byte	0x04, 0x10
        /*00ea*/ 	.short	(.L_41 - .L_40)
.L_40:
        /*00ec*/ 	.word	0x00000100
        /*00f0*/ 	.word	0x00000001
        /*00f4*/ 	.word	0x00000001


	//----- nvinfo : EIATTR_CBANK_PARAM_SIZE
	.align		4
.L_41:
        /*00f8*/ 	.byte	0x03, 0x19
        /*00fa*/ 	.short	0x0064


	//----- nvinfo : EIATTR_PARAM_CBANK
	.align		4
        /*00fc*/ 	.byte	0x04, 0x0a
        /*00fe*/ 	.short	(.L_43 - .L_42)
	.align		4
.L_42:
        /*0100*/ 	.word	index@(.nv.constant0.triton_poi_fused__native_batch_norm_legit_no_training_mul_relu_3)
        /*0104*/ 	.short	0x0210
        /*0106*/ 	.short	0x0064


	//----- nvinfo : EIATTR_SW_WAR
	.align		4
.L_43:
        /*0108*/ 	.byte	0x04, 0x36
        /*010a*/ 	.short	(.L_45 - .L_44)
.L_44:
        /*010c*/ 	.word	0x00000008
.L_45:


//--------------------- .nv.callgraph             --------------------------
	.section	.nv.callgraph,"",@"SHT_CUDA_CALLGRAPH"
	.align	4
	.sectionentsize	8
	.align		4
        /*0000*/ 	.word	0x00000000
	.align		4
        /*0004*/ 	.word	0xffffffff
	.align		4
        /*0008*/ 	.word	0x00000000
	.align		4
        /*000c*/ 	.word	0xfffffffe
	.align		4
        /*0010*/ 	.word	0x00000000
	.align		4
        /*0014*/ 	.word	0xfffffffd
	.align		4
        /*0018*/ 	.word	0x00000000
	.align		4
        /*001c*/ 	.word	0xfffffffc


//--------------------- .nv.constant4             --------------------------
	.section	.nv.constant4,"a",@progbits
	.align	8
	.align		8
.nv.constant4:
        /*0000*/ 	.dword	_$_str
	.align		8
        /*0008*/ 	.dword	_$_str_$_2


//--------------------- .text.triton_poi_fused__native_batch_norm_legit_no_training_mul_relu_3 --------------------------
	.section	.text.triton_poi_fused__native_batch_norm_legit_no_training_mul_relu_3,"ax",@progbits
	.align	128
        .global         triton_poi_fused__native_batch_norm_legit_no_training_mul_relu_3
        .type           triton_poi_fused__native_batch_norm_legit_no_training_mul_relu_3,@function
        .size           triton_poi_fused__native_batch_norm_legit_no_training_mul_relu_3,(.L_x_1 - triton_poi_fused__native_batch_norm_legit_no_training_mul_relu_3)
        .other          triton_poi_fused__native_batch_norm_legit_no_training_mul_relu_3,@"STO_CUDA_ENTRY STV_DEFAULT"
triton_poi_fused__native_batch_norm_legit_no_training_mul_relu_3:
.text.triton_poi_fused__native_batch_norm_legit_no_training_mul_relu_3:
[----:B------:R-:W-:Y:S01]  /*0000*/  LDC R1, c[0x0][0x28] ;  /* 0x00000a00ff017b82 */ /* 0x000fe20000000800 */
[----:B------:R-:W1:Y:S07]  /*0010*/  S2R R0, SR_TID.X ;  /* 0x0000000000007919 */ /* 0x000e6e0000002100 */
[----:B------:R-:W2:Y:S01]  /*0020*/  LDC.64 R4, c[0x0][0x218] ;  /* 0x00008600ff047b82 */ /* 0x000ea20000000a00 */
[----:B------:R-:W-:Y:S01]  /*0030*/  ULDC.64 UR4, c[0x0][0x208] ;  /* 0x0000820000047ab9 */ /* 0x000fe20000000a00 */
[----:B------:R-:W3:Y:S06]  /*0040*/  S2R R17, SR_CTAID.X ;  /* 0x0000000000117919 */ /* 0x000eec0000002500 */
[----:B------:R-:W4:Y:S08]  /*0050*/  LDC.64 R14, c[0x0][0x228] ;  /* 0x00008a00ff0e7b82 */ /* 0x000f300000000a00 */
[----:B------:R-:W5:Y:S08]  /*0060*/  LDC.64 R24, c[0x0][0x248] ;  /* 0x00009200ff187b82 */ /* 0x000f700000000a00 */
[----:B------:R-:W5:Y:S01]  /*0070*/  LDC.64 R20, c[0x0][0x220] ;  /* 0x00008800ff147b82 */ /* 0x000f620000000a00 */
[----:B-1----:R-:W-:-:S07]  /*0080*/  SHF.L.U32 R0, R0, 0x1, RZ ;  /* 0x0000000100007819 */ /* 0x002fce00000006ff */
[----:B------:R-:W1:Y:S01]  /*0090*/  LDC.64 R22, c[0x0][0x240] ;  /* 0x00009000ff167b82 */ /* 0x000e620000000a00 */
[----:B---3--:R-:W-:Y:S02]  /*00a0*/  SHF.R.S32.HI R2, RZ, 0x16, R17 ;  /* 0x00000016ff027819 */ /* 0x008fe40000011411 */
[----:B------:R-:W-:Y:S02]  /*00b0*/  LOP3.LUT R0, R0, 0x1fe, RZ, 0xc0, !PT ;  /* 0x000001fe00007812 */ /* 0x000fe400078ec0ff */
[----:B------:R-:W-:-:S03]  /*00c0*/  SGXT R2, R2, 0x1 ;  /* 0x000000010202781a */ /* 0x000fc60000000200 */
[----:B------:R-:W3:Y:S01]  /*00d0*/  LDC.64 R6, c[0x0][0x230] ;  /* 0x00008c00ff067b82 */ /* 0x000ee20000000a00 */
[----:B------:R-:W-:-:S04]  /*00e0*/  LEA R17, R17, R0, 0x9 ;  /* 0x0000000011117211 */ /* 0x000fc800078e48ff */
[----:B------:R-:W-:-:S03]  /*00f0*/  LEA.HI R2, R2, R17, RZ, 0xc ;  /* 0x0000001102027211 */ /* 0x000fc600078f60ff */
[----:B------:R-:W3:Y:S01]  /*0100*/  LDC.64 R12, c[0x0][0x238] ;  /* 0x00008e00ff0c7b82 */ /* 0x000ee20000000a00 */
[----:B------:R-:W-:-:S04]  /*0110*/  SHF.R.S32.HI R19, RZ, 0xc, R2 ;  /* 0x0000000cff137819 */ /* 0x000fc80000011402 */
[C---:B------:R-:W-:Y:S01]  /*0120*/  LEA.HI R2, R19.reuse, R19, RZ, 0x4 ;  /* 0x0000001313027211 */ /* 0x040fe200078f20ff */
[----:B--2---:R-:W-:Y:S02]  /*0130*/  IMAD.WIDE R4, R19, 0x4, R4 ;  /* 0x0000000413047825 */ /* 0x004fe400078e0204 */
[----:B------:R-:W2:Y:S03]  /*0140*/  LDC.64 R10, c[0x0][0x250] ;  /* 0x00009400ff0a7b82 */ /* 0x000ea60000000a00 */
[----:B------:R-:W2:Y:S01]  /*0150*/  LDG.E.EL R0, desc[UR4][R4.64] ;  /* 0x0000000404007981 */ /* 0x000ea2000c2e1900 */
[----:B------:R-:W-:-:S04]  /*0160*/  LOP3.LUT R2, R2, 0xfffffff0, RZ, 0xc0, !PT ;  /* 0xfffffff002027812 */ /* 0x000fc800078ec0ff */
[----:B------:R-:W-:Y:S01]  /*0170*/  IADD3 R19, R19, -R2, RZ ;  /* 0x8000000213137210 */ /* 0x000fe20007ffe0ff */
[----:B------:R-:W2:Y:S04]  /*0180*/  LDC.64 R8, c[0x0][0x258] ;  /* 0x00009600ff087b82 */ /* 0x000ea80000000a00 */
[----:B----4-:R-:W-:-:S04]  /*0190*/  IMAD.WIDE R14, R19, 0x4, R14 ;  /* 0x00000004130e7825 */ /* 0x010fc800078e020e */
[C---:B-----5:R-:W-:Y:S01]  /*01a0*/  IMAD.WIDE R24, R19.reuse, 0x4, R24 ;  /* 0x0000000413187825 */ /* 0x060fe200078e0218 */
[----:B------:R-:W4:Y:S01]  /*01b0*/  LDC.64 R2, c[0x0][0x210] ;  /* 0x00008400ff027b82 */ /* 0x000f220000000a00 */
[----:B------:R-:W5:Y:S04]  /*01c0*/  LDG.E.EL R15, desc[UR4][R14.64] ;  /* 0x000000040e0f7981 */ /* 0x000f68000c2e1900 */
[----:B------:R-:W5:Y:S01]  /*01d0*/  LDG.E.EL R16, desc[UR4][R24.64] ;  /* 0x0000000418107981 */ /* 0x000f62000c2e1900 */
[----:B0-----:R-:W-:-:S04]  /*01e0*/  IMAD.WIDE R20, R19, 0x4, R20 ;  /* 0x0000000413147825 */ /* 0x001fc800078e0214 */
[C---:B-1----:R-:W-:Y:S01]  /*01f0*/  IMAD.WIDE R22, R19.reuse, 0x4, R22 ;  /* 0x0000000413167825 */ /* 0x042fe200078e0216 */
[----:B------:R-:W5:Y:S04]  /*0200*/  LDG.E.EL R14, desc[UR4][R20.64] ;  /* 0x00000004140e7981 */ /* 0x000f68000c2e1900 */
[----:B------:R-:W5:Y:S01]  /*0210*/  LDG.E.EL R18, desc[UR4][R22.64] ;  /* 0x0000000416127981 */ /* 0x000f62000c2e1900 */
[----:B---3--:R-:W-:-:S04]  /*0220*/  IMAD.WIDE R6, R19, 0x4, R6 ;  /* 0x0000000413067825 */ /* 0x008fc800078e0206 */
[----:B------:R-:W-:Y:S02]  /*0230*/  IMAD.WIDE R12, R19, 0x4, R12 ;  /* 0x00000004130c7825 */ /* 0x000fe400078e020c */
[----:B------:R-:W3:Y:S02]  /*0240*/  LDG.E.EL R6, desc[UR4][R6.64] ;  /* 0x0000000406067981 */ /* 0x000ee4000c2e1900 */
[----:B----4-:R-:W-:Y:S02]  /*0250*/  IMAD.WIDE R2, R17, 0x4, R2 ;  /* 0x0000000411027825 */ /* 0x010fe400078e0202 */
[----:B------:R-:W3:Y:S04]  /*0260*/  LDG.E.EL R13, desc[UR4][R12.64] ;  /* 0x000000040c0d7981 */ /* 0x000ee8000c2e1900 */
[----:B------:R-:W4:Y:S01]  /*0270*/  LDG.E.64 R4, desc[UR4][R2.64] ;  /* 0x0000000402047981 */ /* 0x000f22000c1e1b00 */
[----:B--2---:R-:W-:-:S04]  /*0280*/  IMAD.WIDE R10, R19, 0x4, R10 ;  /* 0x00000004130a7825 */ /* 0x004fc800078e020a */
[----:B------:R-:W-:Y:S02]  /*0290*/  IMAD.WIDE R8, R19, 0x4, R8 ;  /* 0x0000000413087825 */ /* 0x000fe400078e0208 */
[----:B------:R0:W2:Y:S04]  /*02a0*/  LDG.E.EL R19, desc[UR4][R10.64] ;  /* 0x000000040a137981 */ /* 0x0000a8000c2e1900 */
[----:B------:R1:W2:Y:S01]  /*02b0*/  LDG.E.EL R20, desc[UR4][R8.64] ;  /* 0x0000000408147981 */ /* 0x0002a2000c2e1900 */
[----:B0-----:R-:W0:Y:S08]  /*02c0*/  LDC.64 R10, c[0x0][0x260] ;  /* 0x00009800ff0a7b82 */ /* 0x001e300000000a00 */
[----:B-1----:R-:W1:Y:S01]  /*02d0*/  LDC.64 R8, c[0x0][0x268] ;  /* 0x00009a00ff087b82 */ /* 0x002e620000000a00 */
[----:B0-----:R-:W-:-:S04]  /*02e0*/  IMAD.WIDE R10, R17, 0x4, R10 ;  /* 0x00000004110a7825 */ /* 0x001fc800078e020a */
[----:B-1----:R-:W-:-:S04]  /*02f0*/  IMAD.WIDE R8, R17, 0x4, R8 ;  /* 0x0000000411087825 */ /* 0x002fc800078e0208 */
[----:B------:R-:W-:-:S04]  /*0300*/  FADD R0, RZ, -R0 ;  /* 0x80000000ff007221 */ /* 0x000fc80000000000 */
[----:B------:R-:W-:-:S05]  /*0310*/  FMUL R0, R0, 1.4426950216293334961 ;  /* 0x3fb8aa3b00007820 */ /* 0x000fca0000400000 */
[----:B------:R-:W-:Y:S01]  /*0320*/  FSETP.GEU.AND P1, PT, R0, -126, PT ;  /* 0xc2fc00000000780b */ /* 0x000fe20003f2e000 */
[----:B-----5:R-:W-:-:S12]  /*0330*/  FADD R21, R15, 9.9999997473787516356e-06 ;  /* 0x3727c5ac0f157421 */ /* 0x020fd80000000000 */
[----:B------:R-:W-:-:S04]  /*0340*/  @!P1 FMUL R0, R0, 0.5 ;  /* 0x3f00000000009820 */ /* 0x000fc80000400000 */
[----:B------:R-:W0:Y:S01]  /*0350*/  MUFU.EX2 R15, R0 ;  /* 0x00000000000f7308 */ /* 0x000e220000000800 */
[----:B------:R-:W-:-:S07]  /*0360*/  FADD R16, R16, 9.9999997473787516356e-06 ;  /* 0x3727c5ac10107421 */ /* 0x000fce0000000000 */
[----:B------:R-:W1:Y:S08]  /*0370*/  MUFU.SQRT R21, R21 ;  /* 0x0000001500157308 */ /* 0x000e700000002000 */
[----:B------:R-:W5:Y:S01]  /*0380*/  MUFU.SQRT R16, R16 ;  /* 0x0000001000107308 */ /* 0x000f620000002000 */
[----:B0-----:R-:W-:-:S04]  /*0390*/  @!P1 FMUL R15, R15, R15 ;  /* 0x0000000f0f0f9220 */ /* 0x001fc80000400000 */
[----:B------:R-:W-:Y:S01]  /*03a0*/  FADD R15, R15, 1 ;  /* 0x3f8000000f0f7421 */ /* 0x000fe20000000000 */
[----:B-1----:R-:W-:-:S04]  /*03b0*/  FSETP.GT.AND P0, PT, R21, 8.50705917302346158658e+37, PT ;  /* 0x7e8000001500780b */ /* 0x002fc80003f04000 */
[----:B------:R-:W-:Y:S02]  /*03c0*/  FSETP.GT.AND P1, PT, R15, 8.50705917302346158658e+37, PT ;  /* 0x7e8000000f00780b */ /* 0x000fe40003f24000 */
[----:B------:R-:W-:Y:S02]  /*03d0*/  FSETP.GEU.AND P3, PT, R21, 1.175494350822287508e-38, PT ;  /* 0x008000001500780b */ /* 0x000fe40003f6e000 */
[C---:B-----5:R-:W-:Y:S02]  /*03e0*/  FSETP.GT.AND P2, PT, R16.reuse, 8.50705917302346158658e+37, PT ;  /* 0x7e8000001000780b */ /* 0x060fe40003f44000 */
[----:B------:R-:W-:-:S03]  /*03f0*/  FSETP.GEU.AND P4, PT, R16, 1.175494350822287508e-38, PT ;  /* 0x008000001000780b */ /* 0x000fc60003f8e000 */
[----:B------:R-:W-:-:S04]  /*0400*/  @P0 FMUL R21, R21, 0.25 ;  /* 0x3e80000015150820 */ /* 0x000fc80000400000 */
[----:B------:R-:W-:Y:S02]  /*0410*/  @P1 FMUL R15, R15, 0.25 ;  /* 0x3e8000000f0f1820 */ /* 0x000fe40000400000 */
[----:B------:R-:W-:Y:S02]  /*0420*/  @!P3 FMUL R21, R21, 16777216 ;  /* 0x4b8000001515b820 */ /* 0x000fe40000400000 */
[----:B------:R-:W-:Y:S01]  /*0430*/  @P2 FMUL R16, R16, 0.25 ;  /* 0x3e80000010102820 */ /* 0x000fe20000400000 */
[----:B------:R-:W-:Y:S01]  /*0440*/  HFMA2.MMA R0, -RZ, RZ, 1.625, 0 ;  /* 0x3e800000ff007435 */ /* 0x000fe200000001ff */
[----:B------:R-:W0:Y:S02]  /*0450*/  MUFU.RCP R15, R15 ;  /* 0x0000000f000f7308 */ /* 0x000e240000001000 */
[----:B------:R-:W-:-:S06]  /*0460*/  @!P4 FMUL R16, R16, 16777216 ;  /* 0x4b8000001010c820 */ /* 0x000fcc0000400000 */
[----:B------:R-:W1:Y:S01]  /*0470*/  MUFU.RCP R21, R21 ;  /* 0x0000001500157308 */ /* 0x000e620000001000 */
[C---:B------:R-:W-:Y:S02]  /*0480*/  FSEL R12, R0.reuse, 1, P0 ;  /* 0x3f800000000c7808 */ /* 0x040fe40000000000 */
[----:B------:R-:W-:-:S05]  /*0490*/  FSEL R23, R0, 1, P2 ;  /* 0x3f80000000177808 */ /* 0x000fca0001000000 */
[----:B------:R-:W5:Y:S01]  /*04a0*/  MUFU.RCP R16, R16 ;  /* 0x0000001000107308 */ /* 0x000f620000001000 */
[----:B------:R-:W-:Y:S01]  /*04b0*/  FSEL R0, R0, 1, P1 ;  /* 0x3f80000000007808 */ /* 0x000fe20000800000 */
[----:B------:R-:W-:Y:S01]  /*04c0*/  @!P3 FMUL R12, R12, 16777216 ;  /* 0x4b8000000c0cb820 */ /* 0x000fe20000400000 */
[----:B------:R-:W-:Y:S01]  /*04d0*/  LOP3.LUT R7, R14, 0x80000000, RZ, 0x3c, !PT ;  /* 0x800000000e077812 */ /* 0x000fe200078e3cff */
[----:B------:R-:W-:Y:S01]  /*04e0*/  @!P4 FMUL R23, R23, 16777216 ;  /* 0x4b8000001717c820 */ /* 0x000fe20000400000 */
[----:B------:R-:W-:Y:S01]  /*04f0*/  LOP3.LUT R18, R18, 0x80000000, RZ, 0x3c, !PT ;  /* 0x8000000012127812 */ /* 0x000fe200078e3cff */
[----:B0-----:R-:W-:Y:S01]  /*0500*/  FMUL R0, R15, R0 ;  /* 0x000000000f007220 */ /* 0x001fe20000400000 */
[----:B-1----:R-:W-:-:S03]  /*0510*/  FMUL R21, R21, R12 ;  /* 0x0000000c15157220 */ /* 0x002fc60000400000 */
[CCC-:B----4-:R-:W-:Y:S01]  /*0520*/  FFMA R12, R4.reuse, R0.reuse, R7.reuse ;  /* 0x00000000040c7223 */ /* 0x1d0fe20000000007 */
[CC--:B------:R-:W-:Y:S01]  /*0530*/  FFMA R22, R5.reuse, R0.reuse, R7 ;  /* 0x0000000005167223 */ /* 0x0c0fe20000000007 */
[CC--:B------:R-:W-:Y:S01]  /*0540*/  FMUL R15, R5.reuse, R0.reuse ;  /* 0x00000000050f7220 */ /* 0x0c0fe20000400000 */
[-CC-:B------:R-:W-:Y:S01]  /*0550*/  FFMA R7, R4, R0.reuse, R18.reuse ;  /* 0x0000000004077223 */ /* 0x180fe20000000012 */
[----:B------:R-:W-:Y:S01]  /*0560*/  FFMA R5, R5, R0, R18 ;  /* 0x0000000005057223 */ /* 0x000fe20000000012 */
[----:B-----5:R-:W-:Y:S01]  /*0570*/  FMUL R16, R16, R23 ;  /* 0x0000001710107220 */ /* 0x020fe20000400000 */
[C---:B------:R-:W-:Y:S01]  /*0580*/  FMUL R12, R21.reuse, R12 ;  /* 0x0000000c150c7220 */ /* 0x040fe20000400000 */
[----:B------:R-:W-:Y:S02]  /*0590*/  FMUL R22, R21, R22 ;  /* 0x0000001615167220 */ /* 0x000fe40000400000 */
[C---:B------:R-:W-:Y:S01]  /*05a0*/  FMUL R7, R16.reuse, R7 ;  /* 0x0000000710077220 */ /* 0x040fe20000400000 */
[----:B------:R-:W-:Y:S01]  /*05b0*/  FMUL R5, R16, R5 ;  /* 0x0000000510057220 */ /* 0x000fe20000400000 */
[C-C-:B---3--:R-:W-:Y:S01]  /*05c0*/  FFMA R12, R6.reuse, R12, R13.reuse ;  /* 0x0000000c060c7223 */ /* 0x148fe2000000000d */
[----:B------:R-:W-:Y:S01]  /*05d0*/  FFMA R22, R6, R22, R13 ;  /* 0x0000001606167223 */ /* 0x000fe2000000000d */
[C-C-:B--2---:R-:W-:Y:S01]  /*05e0*/  FFMA R7, R19.reuse, R7, R20.reuse ;  /* 0x0000000713077223 */ /* 0x144fe20000000014 */
[----:B------:R-:W-:-:S02]  /*05f0*/  FFMA R5, R19, R5, R20 ;  /* 0x0000000513057223 */ /* 0x000fc40000000014 */
[----:B------:R-:W-:Y:S02]  /*0600*/  FSETP.GEU.AND P3, PT, R12, RZ, PT ;  /* 0x000000ff0c00720b */ /* 0x000fe40003f6e000 */
[----:B------:R-:W-:Y:S02]  /*0610*/  FSETP.GEU.AND P2, PT, R22, RZ, PT ;  /* 0x000000ff1600720b */ /* 0x000fe40003f4e000 */
[----:B------:R-:W-:Y:S02]  /*0620*/  FSETP.GEU.AND P0, PT, R5, RZ, PT ;  /* 0x000000ff0500720b */ /* 0x000fe40003f0e000 */
[----:B------:R-:W-:Y:S01]  /*0630*/  FSETP.GEU.AND P1, PT, R7, RZ, PT ;  /* 0x000000ff0700720b */ /* 0x000fe20003f2e000 */
[----:B------:R-:W-:Y:S01]  /*0640*/  FMUL R14, R4, R0 ;  /* 0x00000000040e7220 */ /* 0x000fe20000400000 */
[----:B------:R-:W-:Y:S02]  /*0650*/  SEL R13, R22, RZ, P2 ;  /* 0x000000ff160d7207 */ /* 0x000fe40001000000 */
[----:B------:R-:W-:-:S02]  /*0660*/  SEL R12, R12, RZ, P3 ;  /* 0x000000ff0c0c7207 */ /* 0x000fc40001800000 */
[----:B------:R-:W-:Y:S02]  /*0670*/  SEL R5, R5, RZ, P0 ;  /* 0x000000ff05057207 */ /* 0x000fe40000000000 */
[----:B------:R-:W-:Y:S01]  /*0680*/  SEL R4, R7, RZ, P1 ;  /* 0x000000ff07047207 */ /* 0x000fe20000800000 */
[----:B------:R-:W-:Y:S04]  /*0690*/  STG.E.64 desc[UR4][R2.64], R14 ;  /* 0x0000000e02007986 */ /* 0x000fe8000c101b04 */
[----:B------:R-:W-:Y:S04]  /*06a0*/  STG.E.64 desc[UR4][R10.64], R12 ;  /* 0x0000000c0a007986 */ /* 0x000fe8000c101b04 */
[----:B------:R-:W-:Y:S01]  /*06b0*/  STG.E.64 desc[UR4][R8.64], R4 ;  /* 0x0000000408007986 */ /* 0x000fe2000c101b04 */
[----:B------:R-:W-:Y:S05]  /*06c0*/  EXIT ;  /* 0x000000000000794d */ /* 0x000fea0003800000 */
.L_x_0:
[----:B------:R-:W-:-:S00]  /*06d0*/  BRA `(.L_x_0) ;  /* 0xfffffffc00fc7947 */ /* 0x000fc0000383ffff */
[----:B------:R-:W-:-:S00]  /*06e0*/  NOP ;  /* 0x0000000000007918 */ /* 0x000fc00000000000 */
        /* <DEDUP_REMOVED lines=9> */
.L_x_1:


//--------------------- .nv.global.init           --------------------------
	.section	.nv.global.init,"aw",@progbits
.nv.global.init:
	.type		_$_str,@object
	.size		_$_str,(_$_str_$_2 - _$_str)
_$_str:
        /*0000*/ 	.byte	0x5f, 0x5f, 0x43, 0x55, 0x44, 0x41, 0x5f, 0x46, 0x54, 0x5a, 0x00
	.type		_$_str_$_2,@object
	.size		_$_str_$_2,(.L_1 - _$_str_$_2)
_$_str_$_2:
        /*000b*/ 	.byte	0x5f, 0x5f, 0x43, 0x55, 0x44, 0x41, 0x5f, 0x50, 0x52, 0x45, 0x43, 0x5f, 0x53, 0x51, 0x52, 0x54
        /*001b*/ 	.byte	0x00
.L_1:


//--------------------- .nv.constant0.triton_poi_fused__native_batch_norm_legit_no_training_mul_relu_3 --------------------------
	.section	.nv.constant0.triton_poi_fused__native_batch_norm_legit_no_training_mul_relu_3,"a",@progbits
	.sectionflags	@""
	.align	4
.nv.constant0.triton_poi_fused__native_batch_norm_legit_no_training_mul_relu_3:
	.zero		628
